//
// Generated by NVIDIA NVVM Compiler
//
// Compiler Build ID: CL-36424714
// Cuda compilation tools, release 13.0, V13.0.88
// Based on NVVM 20.0.0
//

.version 9.0
.target sm_100
.address_size 64

	// .globl	_Z18calculate_productsPiS_S_m

.visible .entry _Z18calculate_productsPiS_S_m(
	.param .u64 .ptr .align 1 _Z18calculate_productsPiS_S_m_param_0,
	.param .u64 .ptr .align 1 _Z18calculate_productsPiS_S_m_param_1,
	.param .u64 .ptr .align 1 _Z18calculate_productsPiS_S_m_param_2,
	.param .u64 _Z18calculate_productsPiS_S_m_param_3
)
{
	.reg .b32 	%r<14>;
	.reg .b64 	%rd<13>;

	ld.param.u64 	%rd1, [_Z18calculate_productsPiS_S_m_param_0];
	ld.param.u64 	%rd2, [_Z18calculate_productsPiS_S_m_param_1];
	ld.param.u64 	%rd3, [_Z18calculate_productsPiS_S_m_param_2];
	cvta.to.global.u64 	%rd4, %rd1;
	cvta.to.global.u64 	%rd5, %rd3;
	cvta.to.global.u64 	%rd6, %rd2;
	mov.u32 	%r1, %ctaid.x;
	mov.u32 	%r2, %ntid.x;
	mov.u32 	%r3, %tid.x;
	mad.lo.s32 	%r4, %r1, %r2, %r3;
	mul.wide.u32 	%rd7, %r1, 4;
	add.s64 	%rd8, %rd6, %rd7;
	ld.global.u32 	%r5, [%rd8];
	mul.wide.u32 	%rd9, %r3, 4;
	add.s64 	%rd10, %rd5, %rd9;
	ld.global.u32 	%r6, [%rd10];
	mul.lo.s32 	%r7, %r6, %r5;
	mul.hi.s32 	%r8, %r7, 333589693;
	shr.u32 	%r9, %r8, 31;
	shr.s32 	%r10, %r8, 3;
	add.s32 	%r11, %r10, %r9;
	mul.lo.s32 	%r12, %r11, 103;
	sub.s32 	%r13, %r7, %r12;
	mul.wide.s32 	%rd11, %r4, 4;
	add.s64 	%rd12, %rd4, %rd11;
	st.global.u32 	[%rd12], %r13;
	ret;

}
	// .globl	_Z17reduce_polynomialPiS_m
.visible .entry _Z17reduce_polynomialPiS_m(
	.param .u64 .ptr .align 1 _Z17reduce_polynomialPiS_m_param_0,
	.param .u64 .ptr .align 1 _Z17reduce_polynomialPiS_m_param_1,
	.param .u64 _Z17reduce_polynomialPiS_m_param_2
)
{
	.reg .pred 	%p<9>;
	.reg .b32 	%r<23>;
	.reg .b64 	%rd<29>;

	ld.param.u64 	%rd11, [_Z17reduce_polynomialPiS_m_param_0];
	ld.param.u64 	%rd12, [_Z17reduce_polynomialPiS_m_param_1];
	ld.param.u64 	%rd13, [_Z17reduce_polynomialPiS_m_param_2];
	mov.u32 	%r22, %ctaid.x;
	cvt.u64.u32 	%rd1, %r22;
	add.s64 	%rd15, %rd13, -1;
	and.b64  	%rd16, %rd15, 9223372036854775807;
	setp.ge.u64 	%p1, %rd16, %rd1;
	mov.b64 	%rd28, 0;
	@%p1 bra 	$L__BB1_5;
	and.b64  	%rd17, %rd13, -4294967296;
	setp.ne.s64 	%p2, %rd17, 0;
	@%p2 bra 	$L__BB1_3;
	cvt.u32.u64 	%r9, %rd13;
	cvt.u32.u64 	%r10, %rd1;
	rem.u32 	%r11, %r10, %r9;
	cvt.u64.u32 	%rd26, %r11;
	bra.uni 	$L__BB1_4;
$L__BB1_3:
	rem.u64 	%rd26, %rd1, %rd13;
$L__BB1_4:
	add.s64 	%rd28, %rd26, 1;
	cvt.u32.u64 	%r12, %rd13;
	add.s32 	%r22, %r12, -1;
$L__BB1_5:
	setp.lt.s32 	%p3, %r22, 0;
	setp.le.u64 	%p4, %rd13, %rd28;
	or.pred  	%p5, %p3, %p4;
	@%p5 bra 	$L__BB1_8;
	cvta.to.global.u64 	%rd19, %rd12;
	shl.b64 	%rd20, %rd1, 2;
	add.s64 	%rd7, %rd19, %rd20;
	ld.global.u32 	%r21, [%rd7];
	cvta.to.global.u64 	%rd8, %rd11;
$L__BB1_7:
	cvt.u64.u32 	%rd21, %r22;
	mad.lo.s64 	%rd22, %rd13, %rd21, %rd28;
	shl.b64 	%rd23, %rd22, 2;
	add.s64 	%rd24, %rd8, %rd23;
	ld.global.u32 	%r13, [%rd24];
	add.s32 	%r14, %r13, %r21;
	mul.hi.s32 	%r15, %r14, 333589693;
	shr.u32 	%r16, %r15, 31;
	shr.s32 	%r17, %r15, 3;
	add.s32 	%r18, %r17, %r16;
	mul.lo.s32 	%r19, %r18, 103;
	sub.s32 	%r21, %r14, %r19;
	st.global.u32 	[%rd7], %r21;
	add.s32 	%r8, %r22, -1;
	setp.ne.s32 	%p6, %r22, 0;
	add.s64 	%rd25, %rd28, 1;
	and.b64  	%rd28, %rd25, 4294967295;
	setp.gt.u64 	%p7, %rd13, %rd28;
	and.pred  	%p8, %p6, %p7;
	mov.u32 	%r22, %r8;
	@%p8 bra 	$L__BB1_7;
$L__BB1_8:
	ret;

}


// ===== COMPILED SASS (sm_100) =====

	.target	sm_100

	.elftype	@"ET_EXEC"


//--------------------- .note.nv.tkinfo           --------------------------
	.section	.note.nv.tkinfo,"",@"SHT_NOTE"
	.sectionflags	@"SHF_NOTE_NV_TKINFO"
	.tkinfo
        /*0018*/ 	.word	0x00000002
        /*0030*/ 	.string	""
        /*0030*/ 	.string	"ptxas"
        /*0030*/ 	.string	"Cuda compilation tools, release 13.0, V13.0.88"
        /*0030*/ 	.string	"Build cuda_13.0.r13.0/compiler.36424714_0"
        /*0030*/ 	.string	"-arch sm_100 -m 64 "



//--------------------- .note.nv.cuinfo           --------------------------
	.section	.note.nv.cuinfo,"",@"SHT_NOTE"
	.sectionflags	@"SHF_NOTE_NV_CUINFO"
        /*0018*/ 	.short	0x0002
        /*001a*/ 	.short	0x0064
        /*001c*/ 	.short	0x0082
	.zero		2


//--------------------- .nv.info                  --------------------------
	.section	.nv.info,"",@"SHT_CUDA_INFO"
	.align	4


	//----- nvinfo : EIATTR_REGCOUNT
	.align		4
        /*0000*/ 	.byte	0x04, 0x2f
        /*0002*/ 	.short	(.L_1 - .L_0)
	.align		4
.L_0:
        /*0004*/ 	.word	index@(_Z18calculate_productsPiS_S_m)
        /*0008*/ 	.word	0x0000000e


	//----- nvinfo : EIATTR_FRAME_SIZE
	.align		4
.L_1:
        /*000c*/ 	.byte	0x04, 0x11
        /*000e*/ 	.short	(.L_3 - .L_2)
	.align		4
.L_2:
        /*0010*/ 	.word	index@(_Z18calculate_productsPiS_S_m)
        /*0014*/ 	.word	0x00000000


	//----- nvinfo : EIATTR_REGCOUNT
	.align		4
.L_3:
        /*0018*/ 	.byte	0x04, 0x2f
        /*001a*/ 	.short	(.L_5 - .L_4)
	.align		4
.L_4:
        /*001c*/ 	.word	index@(_Z17reduce_polynomialPiS_m)
        /*0020*/ 	.word	0x00000012


	//----- nvinfo : EIATTR_FRAME_SIZE
	.align		4
.L_5:
        /*0024*/ 	.byte	0x04, 0x11
        /*0026*/ 	.short	(.L_7 - .L_6)
	.align		4
.L_6:
        /*0028*/ 	.word	index@($__internal_0_$__cuda_sm20_rem_u64)
        /*002c*/ 	.word	0x00000000


	//----- nvinfo : EIATTR_FRAME_SIZE
	.align		4
.L_7:
        /*0030*/ 	.byte	0x04, 0x11
        /*0032*/ 	.short	(.L_9 - .L_8)
	.align		4
.L_8:
        /*0034*/ 	.word	index@(_Z17reduce_polynomialPiS_m)
        /*0038*/ 	.word	0x00000000


	//----- nvinfo : EIATTR_MIN_STACK_SIZE
	.align		4
.L_9:
        /*003c*/ 	.byte	0x04, 0x12
        /*003e*/ 	.short	(.L_11 - .L_10)
	.align		4
.L_10:
        /*0040*/ 	.word	index@(_Z17reduce_polynomialPiS_m)
        /*0044*/ 	.word	0x00000000


	//----- nvinfo : EIATTR_MIN_STACK_SIZE
	.align		4
.L_11:
        /*0048*/ 	.byte	0x04, 0x12
        /*004a*/ 	.short	(.L_13 - .L_12)
	.align		4
.L_12:
        /*004c*/ 	.word	index@(_Z18calculate_productsPiS_S_m)
        /*0050*/ 	.word	0x00000000
.L_13:


//--------------------- .nv.compat                --------------------------
	.section	.nv.compat,"",@"SHT_CUDA_COMPAT_INFO"
	.align	4
        /*0000*/ 	.byte	0x02, 0x09, 0x00, 0x00, 0x02, 0x02, 0x01, 0x00, 0x02, 0x05, 0x05, 0x00, 0x03, 0x07, 0x01, 0x01
        /*0010*/ 	.byte	0x02, 0x03, 0x00, 0x00, 0x02, 0x06, 0x01, 0x00, 0x04, 0x0b, 0x08, 0x00, 0x09, 0x00, 0x00, 0x00
        /*0020*/ 	.byte	0x00, 0x00, 0x00, 0x00


//--------------------- .nv.info._Z17reduce_polynomialPiS_m --------------------------
	.section	.nv.info._Z17reduce_polynomialPiS_m,"",@"SHT_CUDA_INFO"
	.sectionflags	@""
	.align	4


	//----- nvinfo : EIATTR_CUDA_API_VERSION
	.align		4
        /*0000*/ 	.byte	0x04, 0x37
        /*0002*/ 	.short	(.L_15 - .L_14)
.L_14:
        /*0004*/ 	.word	0x00000082


	//----- nvinfo : EIATTR_KPARAM_INFO
	.align		4
.L_15:
        /*0008*/ 	.byte	0x04, 0x17
        /*000a*/ 	.short	(.L_17 - .L_16)
.L_16:
        /*000c*/ 	.word	0x00000000
        /*0010*/ 	.short	0x0002
        /*0012*/ 	.short	0x0010
        /*0014*/ 	.byte	0x00, 0xf0, 0x21, 0x00


	//----- nvinfo : EIATTR_KPARAM_INFO
	.align		4
.L_17:
        /*0018*/ 	.byte	0x04, 0x17
        /*001a*/ 	.short	(.L_19 - .L_18)
.L_18:
        /*001c*/ 	.word	0x00000000
        /*0020*/ 	.short	0x0001
        /*0022*/ 	.short	0x0008
        /*0024*/ 	.byte	0x00, 0xf5, 0x21, 0x00


	//----- nvinfo : EIATTR_KPARAM_INFO
	.align		4
.L_19:
        /*0028*/ 	.byte	0x04, 0x17
        /*002a*/ 	.short	(.L_21 - .L_20)
.L_20:
        /*002c*/ 	.word	0x00000000
        /*0030*/ 	.short	0x0000
        /*0032*/ 	.short	0x0000
        /*0034*/ 	.byte	0x00, 0xf5, 0x21, 0x00


	//----- nvinfo : EIATTR_SPARSE_MMA_MASK
	.align		4
.L_21:
        /*0038*/ 	.byte	0x03, 0x50
        /*003a*/ 	.short	0x0000


	//----- nvinfo : EIATTR_MAXREG_COUNT
	.align		4
        /*003c*/ 	.byte	0x03, 0x1b
        /*003e*/ 	.short	0x00ff


	//----- nvinfo : EIATTR_MERCURY_ISA_VERSION
	.align		4
        /*0040*/ 	.byte	0x03, 0x5f
        /*0042*/ 	.short	0x0101


	//----- nvinfo : EIATTR_VRC_CTA_INIT_COUNT
	.align		4
        /*0044*/ 	.byte	0x02, 0x4a
	.zero		1
	.zero		1


	//----- nvinfo : EIATTR_EXIT_INSTR_OFFSETS
	.align		4
        /*0048*/ 	.byte	0x04, 0x1c
        /*004a*/ 	.short	(.L_23 - .L_22)


	//   ....[0]....
.L_22:
        /*004c*/ 	.word	0x000002c0


	//   ....[1]....
        /*0050*/ 	.word	0x00000480


	//----- nvinfo : EIATTR_CRS_STACK_SIZE
	.align		4
.L_23:
        /*0054*/ 	.byte	0x04, 0x1e
        /*0056*/ 	.short	(.L_25 - .L_24)
.L_24:
        /*0058*/ 	.word	0x00000000


	//----- nvinfo : EIATTR_CBANK_PARAM_SIZE
	.align		4
.L_25:
        /*005c*/ 	.byte	0x03, 0x19
        /*005e*/ 	.short	0x0018


	//----- nvinfo : EIATTR_PARAM_CBANK
	.align		4
        /*0060*/ 	.byte	0x04, 0x0a
        /*0062*/ 	.short	(.L_27 - .L_26)
	.align		4
.L_26:
        /*0064*/ 	.word	index@(.nv.constant0._Z17reduce_polynomialPiS_m)
        /*0068*/ 	.short	0x0380
        /*006a*/ 	.short	0x0018


	//----- nvinfo : EIATTR_SW_WAR
	.align		4
.L_27:
        /*006c*/ 	.byte	0x04, 0x36
        /*006e*/ 	.short	(.L_29 - .L_28)
.L_28:
        /*0070*/ 	.word	0x00000008
.L_29:


//--------------------- .nv.info._Z18calculate_productsPiS_S_m --------------------------
	.section	.nv.info._Z18calculate_productsPiS_S_m,"",@"SHT_CUDA_INFO"
	.sectionflags	@""
	.align	4


	//----- nvinfo : EIATTR_CUDA_API_VERSION
	.align		4
        /*0000*/ 	.byte	0x04, 0x37
        /*0002*/ 	.short	(.L_31 - .L_30)
.L_30:
        /*0004*/ 	.word	0x00000082


	//----- nvinfo : EIATTR_KPARAM_INFO
	.align		4
.L_31:
        /*0008*/ 	.byte	0x04, 0x17
        /*000a*/ 	.short	(.L_33 - .L_32)
.L_32:
        /*000c*/ 	.word	0x00000000
        /*0010*/ 	.short	0x0003
        /*0012*/ 	.short	0x0018
        /*0014*/ 	.byte	0x00, 0xf0, 0x21, 0x00


	//----- nvinfo : EIATTR_KPARAM_INFO
	.align		4
.L_33:
        /*0018*/ 	.byte	0x04, 0x17
        /*001a*/ 	.short	(.L_35 - .L_34)
.L_34:
        /*001c*/ 	.word	0x00000000
        /*0020*/ 	.short	0x0002
        /*0022*/ 	.short	0x0010
        /*0024*/ 	.byte	0x00, 0xf5, 0x21, 0x00


	//----- nvinfo : EIATTR_KPARAM_INFO
	.align		4
.L_35:
        /*0028*/ 	.byte	0x04, 0x17
        /*002a*/ 	.short	(.L_37 - .L_36)
.L_36:
        /*002c*/ 	.word	0x00000000
        /*0030*/ 	.short	0x0001
        /*0032*/ 	.short	0x0008
        /*0034*/ 	.byte	0x00, 0xf5, 0x21, 0x00


	//----- nvinfo : EIATTR_KPARAM_INFO
	.align		4
.L_37:
        /*0038*/ 	.byte	0x04, 0x17
        /*003a*/ 	.short	(.L_39 - .L_38)
.L_38:
        /*003c*/ 	.word	0x00000000
        /*0040*/ 	.short	0x0000
        /*0042*/ 	.short	0x0000
        /*0044*/ 	.byte	0x00, 0xf5, 0x21, 0x00


	//----- nvinfo : EIATTR_SPARSE_MMA_MASK
	.align		4
.L_39:
        /*0048*/ 	.byte	0x03, 0x50
        /*004a*/ 	.short	0x0000


	//----- nvinfo : EIATTR_MAXREG_COUNT
	.align		4
        /*004c*/ 	.byte	0x03, 0x1b
        /*004e*/ 	.short	0x00ff


	//----- nvinfo : EIATTR_MERCURY_ISA_VERSION
	.align		4
        /*0050*/ 	.byte	0x03, 0x5f
        /*0052*/ 	.short	0x0101


	//----- nvinfo : EIATTR_VRC_CTA_INIT_COUNT
	.align		4
        /*0054*/ 	.byte	0x02, 0x4a
	.zero		1
	.zero		1


	//----- nvinfo : EIATTR_EXIT_INSTR_OFFSETS
	.align		4
        /*0058*/ 	.byte	0x04, 0x1c
        /*005a*/ 	.short	(.L_41 - .L_40)


	//   ....[0]....
.L_40:
        /*005c*/ 	.word	0x00000140


	//----- nvinfo : EIATTR_CBANK_PARAM_SIZE
	.align		4
.L_41:
        /*0060*/ 	.byte	0x03, 0x19
        /*0062*/ 	.short	0x0020


	//----- nvinfo : EIATTR_PARAM_CBANK
	.align		4
        /*0064*/ 	.byte	0x04, 0x0a
        /*0066*/ 	.short	(.L_43 - .L_42)
	.align		4
.L_42:
        /*0068*/ 	.word	index@(.nv.constant0._Z18calculate_productsPiS_S_m)
        /*006c*/ 	.short	0x0380
        /*006e*/ 	.short	0x0020


	//----- nvinfo : EIATTR_SW_WAR
	.align		4
.L_43:
        /*0070*/ 	.byte	0x04, 0x36
        /*0072*/ 	.short	(.L_45 - .L_44)
.L_44:
        /*0074*/ 	.word	0x00000008
.L_45:


//--------------------- .nv.callgraph             --------------------------
	.section	.nv.callgraph,"",@"SHT_CUDA_CALLGRAPH"
	.align	4
	.sectionentsize	8
	.align		4
        /*0000*/ 	.word	0x00000000
	.align		4
        /*0004*/ 	.word	0xffffffff
	.align		4
        /*0008*/ 	.word	0x00000000
	.align		4
        /*000c*/ 	.word	0xfffffffe
	.align		4
        /*0010*/ 	.word	0x00000000
	.align		4
        /*0014*/ 	.word	0xfffffffd
	.align		4
        /*0018*/ 	.word	0x00000000
	.align		4
        /*001c*/ 	.word	0xfffffffc


//--------------------- .text._Z17reduce_polynomialPiS_m --------------------------
	.section	.text._Z17reduce_polynomialPiS_m,"ax",@progbits
	.align	128
        .global         _Z17reduce_polynomialPiS_m
        .type           _Z17reduce_polynomialPiS_m,@function
        .size           _Z17reduce_polynomialPiS_m,(.L_x_6 - _Z17reduce_polynomialPiS_m)
        .other          _Z17reduce_polynomialPiS_m,@"STO_CUDA_ENTRY STV_DEFAULT"
_Z17reduce_polynomialPiS_m:
.text._Z17reduce_polynomialPiS_m:
[----:B------:R-:W-:Y:S08]  /*0000*/  LDC R1, c[0x0][0x37c] ;  /* 0x0000df00ff017b82 */ /* 0x000ff00000000800 */
[----:B------:R-:W0:Y:S01]  /*0010*/  LDC.64 R2, c[0x0][0x390] ;  /* 0x0000e400ff027b82 */ /* 0x000e220000000a00 */
[----:B------:R-:W-:Y:S02]  /*0020*/  IMAD.MOV.U32 R15, RZ, RZ, RZ ;  /* 0x000000ffff0f7224 */ /* 0x000fe400078e00ff */
[----:B------:R-:W-:-:S05]  /*0030*/  IMAD.MOV.U32 R9, RZ, RZ, RZ ;  /* 0x000000ffff097224 */ /* 0x000fca00078e00ff */
[----:B------:R-:W1:Y:S01]  /*0040*/  S2UR UR6, SR_CTAID.X ;  /* 0x00000000000679c3 */ /* 0x000e620000002500 */
[----:B0-----:R-:W-:-:S04]  /*0050*/  IADD3 R4, P0, PT, R2, -0x1, RZ ;  /* 0xffffffff02047810 */ /* 0x001fc80007f1e0ff */
[----:B------:R-:W-:Y:S02]  /*0060*/  IADD3.X R0, PT, PT, R3, -0x1, RZ, P0, !PT ;  /* 0xffffffff03007810 */ /* 0x000fe400007fe4ff */
[----:B-1----:R-:W-:Y:S01]  /*0070*/  ISETP.GE.U32.AND P0, PT, R4, UR6, PT ;  /* 0x0000000604007c0c */ /* 0x002fe2000bf06070 */
[----:B------:R-:W-:Y:S01]  /*0080*/  IMAD.U32 R13, RZ, RZ, UR6 ;  /* 0x00000006ff0d7e24 */ /* 0x000fe2000f8e00ff */
[----:B------:R-:W-:-:S04]  /*0090*/  LOP3.LUT R0, R0, 0x7fffffff, RZ, 0xc0, !PT ;  /* 0x7fffffff00007812 */ /* 0x000fc800078ec0ff */
[----:B------:R-:W-:-:S13]  /*00a0*/  ISETP.GE.U32.AND.EX P0, PT, R0, RZ, PT, P0 ;  /* 0x000000ff0000720c */ /* 0x000fda0003f06100 */
[----:B------:R-:W-:Y:S05]  /*00b0*/  @P0 BRA `(.L_x_0) ;  /* 0x0000000000700947 */ /* 0x000fea0003800000 */
[----:B------:R-:W-:-:S13]  /*00c0*/  ISETP.NE.U32.AND P0, PT, R3, RZ, PT ;  /* 0x000000ff0300720c */ /* 0x000fda0003f05070 */
[----:B------:R-:W-:Y:S05]  /*00d0*/  @P0 BRA `(.L_x_1) ;  /* 0x0000000000500947 */ /* 0x000fea0003800000 */
[----:B------:R-:W0:Y:S01]  /*00e0*/  I2F.U32.RP R0, R2 ;  /* 0x0000000200007306 */ /* 0x000e220000209000 */
[----:B------:R-:W-:-:S07]  /*00f0*/  ISETP.NE.U32.AND P1, PT, R2, RZ, PT ;  /* 0x000000ff0200720c */ /* 0x000fce0003f25070 */
[----:B0-----:R-:W0:Y:S02]  /*0100*/  MUFU.RCP R0, R0 ;  /* 0x0000000000007308 */ /* 0x001e240000001000 */
[----:B0-----:R-:W-:-:S06]  /*0110*/  IADD3 R4, PT, PT, R0, 0xffffffe, RZ ;  /* 0x0ffffffe00047810 */ /* 0x001fcc0007ffe0ff */
[----:B------:R0:W1:Y:S02]  /*0120*/  F2I.FTZ.U32.TRUNC.NTZ R5, R4 ;  /* 0x0000000400057305 */ /* 0x000064000021f000 */
[----:B0-----:R-:W-:Y:S02]  /*0130*/  IMAD.MOV.U32 R4, RZ, RZ, RZ ;  /* 0x000000ffff047224 */ /* 0x001fe400078e00ff */
[----:B-1----:R-:W-:-:S04]  /*0140*/  IMAD.MOV R3, RZ, RZ, -R5 ;  /* 0x000000ffff037224 */ /* 0x002fc800078e0a05 */
[----:B------:R-:W-:-:S04]  /*0150*/  IMAD R3, R3, R2, RZ ;  /* 0x0000000203037224 */ /* 0x000fc800078e02ff */
[----:B------:R-:W-:-:S06]  /*0160*/  IMAD.HI.U32 R5, R5, R3, R4 ;  /* 0x0000000305057227 */ /* 0x000fcc00078e0004 */
[----:B------:R-:W-:-:S05]  /*0170*/  IMAD.HI.U32 R5, R5, UR6, RZ ;  /* 0x0000000605057c27 */ /* 0x000fca000f8e00ff */
[----:B------:R-:W-:-:S05]  /*0180*/  IADD3 R5, PT, PT, -R5, RZ, RZ ;  /* 0x000000ff05057210 */ /* 0x000fca0007ffe1ff */
[----:B------:R-:W-:Y:S02]  /*0190*/  IMAD R3, R2, R5, UR6 ;  /* 0x0000000602037e24 */ /* 0x000fe4000f8e0205 */
[----:B------:R-:W-:-:S03]  /*01a0*/  IMAD.MOV.U32 R5, RZ, RZ, RZ ;  /* 0x000000ffff057224 */ /* 0x000fc600078e00ff */
[----:B------:R-:W-:-:S13]  /*01b0*/  ISETP.GE.U32.AND P0, PT, R3, R2, PT ;  /* 0x000000020300720c */ /* 0x000fda0003f06070 */
[----:B------:R-:W-:-:S05]  /*01c0*/  @P0 IMAD.IADD R3, R3, 0x1, -R2 ;  /* 0x0000000103030824 */ /* 0x000fca00078e0a02 */
[----:B------:R-:W-:-:S13]  /*01d0*/  ISETP.GE.U32.AND P0, PT, R3, R2, PT ;  /* 0x000000020300720c */ /* 0x000fda0003f06070 */
[----:B------:R-:W-:Y:S01]  /*01e0*/  @P0 IMAD.IADD R3, R3, 0x1, -R2 ;  /* 0x0000000103030824 */ /* 0x000fe200078e0a02 */
[----:B------:R-:W-:-:S04]  /*01f0*/  @!P1 LOP3.LUT R3, RZ, R2, RZ, 0x33, !PT ;  /* 0x00000002ff039212 */ /* 0x000fc800078e33ff */
[----:B------:R-:W-:Y:S01]  /*0200*/  MOV R4, R3 ;  /* 0x0000000300047202 */ /* 0x000fe20000000f00 */
[----:B------:R-:W-:Y:S06]  /*0210*/  BRA `(.L_x_2) ;  /* 0x0000000000087947 */ /* 0x000fec0003800000 */
.L_x_1:
[----:B------:R-:W-:-:S07]  /*0220*/  MOV R0, 0x240 ;  /* 0x0000024000007802 */ /* 0x000fce0000000f00 */
[----:B------:R-:W-:Y:S05]  /*0230*/  CALL.REL.NOINC `($__internal_0_$__cuda_sm20_rem_u64) ;  /* 0x0000000000947944 */ /* 0x000fea0003c00000 */
.L_x_2:
[----:B------:R-:W0:Y:S01]  /*0240*/  LDC R2, c[0x0][0x390] ;  /* 0x0000e400ff027b82 */ /* 0x000e220000000800 */
[----:B------:R-:W-:-:S05]  /*0250*/  IADD3 R15, P0, PT, R4, 0x1, RZ ;  /* 0x00000001040f7810 */ /* 0x000fca0007f1e0ff */
[----:B------:R-:W-:Y:S01]  /*0260*/  IMAD.X R9, RZ, RZ, R5, P0 ;  /* 0x000000ffff097224 */ /* 0x000fe200000e0605 */
[----:B0-----:R-:W-:-:S07]  /*0270*/  IADD3 R13, PT, PT, R2, -0x1, RZ ;  /* 0xffffffff020d7810 */ /* 0x001fce0007ffe0ff */
.L_x_0:
[----:B------:R-:W0:Y:S01]  /*0280*/  LDCU UR7, c[0x0][0x394] ;  /* 0x00007280ff0777ac */ /* 0x000e220008000800 */
[----:B------:R-:W-:-:S04]  /*0290*/  ISETP.GE.U32.AND P0, PT, R15, R2, PT ;  /* 0x000000020f00720c */ /* 0x000fc80003f06070 */
[----:B0-----:R-:W-:-:S04]  /*02a0*/  ISETP.GE.U32.AND.EX P0, PT, R9, UR7, PT, P0 ;  /* 0x0000000709007c0c */ /* 0x001fc8000bf06100 */
[----:B------:R-:W-:-:S13]  /*02b0*/  ISETP.LT.OR P0, PT, R13, RZ, P0 ;  /* 0x000000ff0d00720c */ /* 0x000fda0000701670 */
[----:B------:R-:W-:Y:S05]  /*02c0*/  @P0 EXIT ;  /* 0x000000000000094d */ /* 0x000fea0003800000 */
[----:B------:R-:W0:Y:S01]  /*02d0*/  LDCU.64 UR4, c[0x0][0x388] ;  /* 0x00007100ff0477ac */ /* 0x000e220008000a00 */
[----:B------:R-:W1:Y:S01]  /*02e0*/  LDC.64 R4, c[0x0][0x380] ;  /* 0x0000e000ff047b82 */ /* 0x000e620000000a00 */
[----:B------:R-:W2:Y:S01]  /*02f0*/  LDCU.64 UR8, c[0x0][0x358] ;  /* 0x00006b00ff0877ac */ /* 0x000ea20008000a00 */
[----:B0-----:R-:W-:-:S04]  /*0300*/  ULEA UR4, UP0, UR6, UR4, 0x2 ;  /* 0x0000000406047291 */ /* 0x001fc8000f8010ff */
[----:B------:R-:W-:Y:S02]  /*0310*/  ULEA.HI.X UR5, UR6, UR5, URZ, 0x2, UP0 ;  /* 0x0000000506057291 */ /* 0x000fe400080f14ff */
[----:B------:R-:W-:-:S04]  /*0320*/  IMAD.U32 R6, RZ, RZ, UR4 ;  /* 0x00000004ff067e24 */ /* 0x000fc8000f8e00ff */
[----:B------:R-:W-:-:S05]  /*0330*/  IMAD.U32 R7, RZ, RZ, UR5 ;  /* 0x00000005ff077e24 */ /* 0x000fca000f8e00ff */
[----:B--2---:R0:W5:Y:S02]  /*0340*/  LDG.E R3, desc[UR8][R6.64] ;  /* 0x0000000806037981 */ /* 0x004164000c1e1900 */
.L_x_3:
[----:B------:R-:W-:-:S05]  /*0350*/  MOV R8, R15 ;  /* 0x0000000f00087202 */ /* 0x000fca0000000f00 */
[----:B------:R-:W-:-:S04]  /*0360*/  IMAD.WIDE.U32 R8, R13, R2, R8 ;  /* 0x000000020d087225 */ /* 0x000fc800078e0008 */
[----:B------:R-:W-:Y:S01]  /*0370*/  IMAD R0, R13, UR7, R9 ;  /* 0x000000070d007c24 */ /* 0x000fe2000f8e0209 */
[----:B-1----:R-:W-:-:S04]  /*0380*/  LEA R10, P0, R8, R4, 0x2 ;  /* 0x00000004080a7211 */ /* 0x002fc800078010ff */
[----:B------:R-:W-:-:S05]  /*0390*/  LEA.HI.X R11, R8, R5, R0, 0x2, P0 ;  /* 0x00000005080b7211 */ /* 0x000fca00000f1400 */
[----:B--2---:R-:W2:Y:S01]  /*03a0*/  LDG.E R10, desc[UR8][R10.64] ;  /* 0x000000080a0a7981 */ /* 0x004ea2000c1e1900 */
[----:B------:R-:W-:Y:S01]  /*03b0*/  VIADD R15, R15, 0x1 ;  /* 0x000000010f0f7836 */ /* 0x000fe20000000000 */
[C---:B------:R-:W-:Y:S02]  /*03c0*/  ISETP.NE.AND P1, PT, R13.reuse, RZ, PT ;  /* 0x000000ff0d00720c */ /* 0x040fe40003f25270 */
[----:B------:R-:W-:Y:S02]  /*03d0*/  IADD3 R13, PT, PT, R13, -0x1, RZ ;  /* 0xffffffff0d0d7810 */ /* 0x000fe40007ffe0ff */
[----:B------:R-:W-:-:S04]  /*03e0*/  ISETP.GE.U32.AND P0, PT, R15, R2, PT ;  /* 0x000000020f00720c */ /* 0x000fc80003f06070 */
[----:B------:R-:W-:Y:S01]  /*03f0*/  ISETP.GE.U32.AND.EX P0, PT, RZ, UR7, PT, P0 ;  /* 0x00000007ff007c0c */ /* 0x000fe2000bf06100 */
[----:B--2--5:R-:W-:-:S04]  /*0400*/  IMAD.IADD R3, R10, 0x1, R3 ;  /* 0x000000010a037824 */ /* 0x024fc800078e0203 */
[----:B------:R-:W-:-:S05]  /*0410*/  IMAD.HI R0, R3, 0x13e22cbd, RZ ;  /* 0x13e22cbd03007827 */ /* 0x000fca00078e02ff */
[----:B------:R-:W-:-:S04]  /*0420*/  SHF.R.U32.HI R9, RZ, 0x1f, R0 ;  /* 0x0000001fff097819 */ /* 0x000fc80000011600 */
[----:B------:R-:W-:Y:S01]  /*0430*/  LEA.HI.SX32 R0, R0, R9, 0x1d ;  /* 0x0000000900007211 */ /* 0x000fe200078feaff */
[----:B------:R-:W-:-:S04]  /*0440*/  IMAD.MOV.U32 R9, RZ, RZ, RZ ;  /* 0x000000ffff097224 */ /* 0x000fc800078e00ff */
[----:B------:R-:W-:-:S05]  /*0450*/  IMAD R3, R0, -0x67, R3 ;  /* 0xffffff9900037824 */ /* 0x000fca00078e0203 */
[----:B------:R2:W-:Y:S01]  /*0460*/  STG.E desc[UR8][R6.64], R3 ;  /* 0x0000000306007986 */ /* 0x0005e2000c101908 */
[----:B------:R-:W-:Y:S05]  /*0470*/  @!P0 BRA P1, `(.L_x_3) ;  /* 0xfffffffc00b48947 */ /* 0x000fea000083ffff */
[----:B------:R-:W-:Y:S05]  /*0480*/  EXIT ;  /* 0x000000000000794d */ /* 0x000fea0003800000 */
        .weak           $__internal_0_$__cuda_sm20_rem_u64
        .type           $__internal_0_$__cuda_sm20_rem_u64,@function
        .size           $__internal_0_$__cuda_sm20_rem_u64,(.L_x_6 - $__internal_0_$__cuda_sm20_rem_u64)
$__internal_0_$__cuda_sm20_rem_u64:
[----:B------:R-:W0:Y:S01]  /*0490*/  LDCU.64 UR4, c[0x0][0x390] ;  /* 0x00007200ff0477ac */ /* 0x000e220008000a00 */
[----:B------:R-:W1:Y:S01]  /*04a0*/  LDC.64 R2, c[0x0][0x390] ;  /* 0x0000e400ff027b82 */ /* 0x000e620000000a00 */
[----:B0-----:R-:W0:Y:S08]  /*04b0*/  I2F.U64.RP R8, UR4 ;  /* 0x0000000400087d12 */ /* 0x001e300008309000 */
[----:B0-----:R-:W0:Y:S02]  /*04c0*/  MUFU.RCP R8, R8 ;  /* 0x0000000800087308 */ /* 0x001e240000001000 */
[----:B0-----:R-:W-:-:S06]  /*04d0*/  VIADD R4, R8, 0x1ffffffe ;  /* 0x1ffffffe08047836 */ /* 0x001fcc0000000000 */
[----:B------:R-:W1:Y:S02]  /*04e0*/  F2I.U64.TRUNC R4, R4 ;  /* 0x0000000400047311 */ /* 0x000e64000020d800 */
[----:B-1----:R-:W-:-:S04]  /*04f0*/  IMAD.WIDE.U32 R6, R4, R2, RZ ;  /* 0x0000000204067225 */ /* 0x002fc800078e00ff */
[----:B------:R-:W-:Y:S01]  /*0500*/  IMAD R7, R4, R3, R7 ;  /* 0x0000000304077224 */ /* 0x000fe200078e0207 */
[----:B------:R-:W-:-:S03]  /*0510*/  IADD3 R9, P0, PT, RZ, -R6, RZ ;  /* 0x80000006ff097210 */ /* 0x000fc60007f1e0ff */
[----:B------:R-:W-:Y:S02]  /*0520*/  IMAD R7, R5, R2, R7 ;  /* 0x0000000205077224 */ /* 0x000fe400078e0207 */
[----:B------:R-:W-:-:S03]  /*0530*/  IMAD.HI.U32 R6, R4, R9, RZ ;  /* 0x0000000904067227 */ /* 0x000fc600078e00ff */
[----:B------:R-:W-:Y:S01]  /*0540*/  IADD3.X R11, PT, PT, RZ, ~R7, RZ, P0, !PT ;  /* 0x80000007ff0b7210 */ /* 0x000fe200007fe4ff */
[----:B------:R-:W-:-:S04]  /*0550*/  IMAD.MOV.U32 R7, RZ, RZ, R4 ;  /* 0x000000ffff077224 */ /* 0x000fc800078e0004 */
[----:B------:R-:W-:-:S04]  /*0560*/  IMAD.WIDE.U32 R6, P0, R4, R11, R6 ;  /* 0x0000000b04067225 */ /* 0x000fc80007800006 */
[C---:B------:R-:W-:Y:S02]  /*0570*/  IMAD R13, R5.reuse, R11, RZ ;  /* 0x0000000b050d7224 */ /* 0x040fe400078e02ff */
[----:B------:R-:W-:-:S04]  /*0580*/  IMAD.HI.U32 R6, P1, R5, R9, R6 ;  /* 0x0000000905067227 */ /* 0x000fc80007820006 */
[----:B------:R-:W-:Y:S01]  /*0590*/  IMAD.HI.U32 R11, R5, R11, RZ ;  /* 0x0000000b050b7227 */ /* 0x000fe200078e00ff */
[----:B------:R-:W-:-:S03]  /*05a0*/  IADD3 R7, P2, PT, R13, R6, RZ ;  /* 0x000000060d077210 */ /* 0x000fc60007f5e0ff */
[----:B------:R-:W-:Y:S02]  /*05b0*/  IMAD.X R6, R11, 0x1, R5, P0 ;  /* 0x000000010b067824 */ /* 0x000fe400000e0605 */
[----:B------:R-:W-:-:S03]  /*05c0*/  IMAD.WIDE.U32 R4, R7, R2, RZ ;  /* 0x0000000207047225 */ /* 0x000fc600078e00ff */
[----:B------:R-:W-:Y:S01]  /*05d0*/  IADD3.X R9, PT, PT, RZ, RZ, R6, P2, P1 ;  /* 0x000000ffff097210 */ /* 0x000fe200017e2406 */
[----:B------:R-:W-:Y:S01]  /*05e0*/  IMAD R5, R7, R3, R5 ;  /* 0x0000000307057224 */ /* 0x000fe200078e0205 */
[----:B------:R-:W-:-:S03]  /*05f0*/  IADD3 R11, P0, PT, RZ, -R4, RZ ;  /* 0x80000004ff0b7210 */ /* 0x000fc60007f1e0ff */
[----:B------:R-:W-:Y:S02]  /*0600*/  IMAD R5, R9, R2, R5 ;  /* 0x0000000209057224 */ /* 0x000fe400078e0205 */
[----:B------:R-:W-:-:S03]  /*0610*/  IMAD.HI.U32 R6, R7, R11, RZ ;  /* 0x0000000b07067227 */ /* 0x000fc600078e00ff */
[----:B------:R-:W-:Y:S01]  /*0620*/  IADD3.X R4, PT, PT, RZ, ~R5, RZ, P0, !PT ;  /* 0x80000005ff047210 */ /* 0x000fe200007fe4ff */
[----:B------:R-:W-:-:S04]  /*0630*/  IMAD.MOV.U32 R5, RZ, RZ, RZ ;  /* 0x000000ffff057224 */ /* 0x000fc800078e00ff */
[----:B------:R-:W-:-:S04]  /*0640*/  IMAD.WIDE.U32 R6, P0, R7, R4, R6 ;  /* 0x0000000407067225 */ /* 0x000fc80007800006 */
[C---:B------:R-:W-:Y:S02]  /*0650*/  IMAD R8, R9.reuse, R4, RZ ;  /* 0x0000000409087224 */ /* 0x040fe400078e02ff */
[----:B------:R-:W-:-:S04]  /*0660*/  IMAD.HI.U32 R7, P1, R9, R11, R6 ;  /* 0x0000000b09077227 */ /* 0x000fc80007820006 */
[----:B------:R-:W-:Y:S01]  /*0670*/  IMAD.HI.U32 R6, R9, R4, RZ ;  /* 0x0000000409067227 */ /* 0x000fe200078e00ff */
[----:B------:R-:W-:-:S03]  /*0680*/  IADD3 R7, P2, PT, R8, R7, RZ ;  /* 0x0000000708077210 */ /* 0x000fc60007f5e0ff */
[----:B------:R-:W-:Y:S02]  /*0690*/  IMAD.X R9, R6, 0x1, R9, P0 ;  /* 0x0000000106097824 */ /* 0x000fe400000e0609 */
[----:B------:R-:W-:-:S03]  /*06a0*/  IMAD.HI.U32 R4, R7, UR6, RZ ;  /* 0x0000000607047c27 */ /* 0x000fc6000f8e00ff */
[----:B------:R-:W-:Y:S01]  /*06b0*/  IADD3.X R9, PT, PT, RZ, RZ, R9, P2, P1 ;  /* 0x000000ffff097210 */ /* 0x000fe200017e2409 */
[----:B------:R-:W-:-:S04]  /*06c0*/  IMAD.WIDE.U32 R4, RZ, R7, R4 ;  /* 0x00000007ff047225 */ /* 0x000fc800078e0004 */
[----:B------:R-:W-:-:S05]  /*06d0*/  IMAD.HI.U32 R4, P0, R9, UR6, R4 ;  /* 0x0000000609047c27 */ /* 0x000fca000f800004 */
[----:B------:R-:W-:Y:S02]  /*06e0*/  IADD3 R7, P1, PT, RZ, R4, RZ ;  /* 0x00000004ff077210 */ /* 0x000fe40007f3e0ff */
[----:B------:R-:W-:-:S03]  /*06f0*/  IADD3.X R6, PT, PT, RZ, RZ, RZ, P0, !PT ;  /* 0x000000ffff067210 */ /* 0x000fc600007fe4ff */
[----:B------:R-:W-:-:S04]  /*0700*/  IMAD.WIDE.U32 R4, R7, R2, RZ ;  /* 0x0000000207047225 */ /* 0x000fc800078e00ff */
[----:B------:R-:W-:Y:S02]  /*0710*/  IMAD.X R9, RZ, RZ, R6, P1 ;  /* 0x000000ffff097224 */ /* 0x000fe400008e0606 */
[----:B------:R-:W-:Y:S01]  /*0720*/  IMAD R7, R7, R3, R5 ;  /* 0x0000000307077224 */ /* 0x000fe200078e0205 */
[----:B------:R-:W-:-:S03]  /*0730*/  IADD3 R5, P1, PT, -R4, UR6, RZ ;  /* 0x0000000604057c10 */ /* 0x000fc6000ff3e1ff */
[-C--:B------:R-:W-:Y:S01]  /*0740*/  IMAD R7, R9, R2.reuse, R7 ;  /* 0x0000000209077224 */ /* 0x080fe200078e0207 */
[----:B------:R-:W-:-:S03]  /*0750*/  ISETP.GE.U32.AND P0, PT, R5, R2, PT ;  /* 0x000000020500720c */ /* 0x000fc60003f06070 */
[----:B------:R-:W-:Y:S01]  /*0760*/  IMAD.X R4, RZ, RZ, ~R7, P1 ;  /* 0x000000ffff047224 */ /* 0x000fe200008e0e07 */
[----:B------:R-:W-:-:S04]  /*0770*/  IADD3 R7, P1, PT, R5, -R2, RZ ;  /* 0x8000000205077210 */ /* 0x000fc80007f3e0ff */
[CC--:B------:R-:W-:Y:S02]  /*0780*/  ISETP.GE.U32.AND.EX P0, PT, R4.reuse, R3.reuse, PT, P0 ;  /* 0x000000030400720c */ /* 0x0c0fe40003f06100 */
[----:B------:R-:W-:Y:S02]  /*0790*/  IADD3.X R6, PT, PT, R4, ~R3, RZ, P1, !PT ;  /* 0x8000000304067210 */ /* 0x000fe40000ffe4ff */
[----:B------:R-:W-:Y:S02]  /*07a0*/  SEL R7, R7, R5, P0 ;  /* 0x0000000507077207 */ /* 0x000fe40000000000 */
[----:B------:R-:W-:Y:S02]  /*07b0*/  SEL R6, R6, R4, P0 ;  /* 0x0000000406067207 */ /* 0x000fe40000000000 */
[CC--:B------:R-:W-:Y:S02]  /*07c0*/  IADD3 R4, P2, PT, R7.reuse, -R2.reuse, RZ ;  /* 0x8000000207047210 */ /* 0x0c0fe40007f5e0ff */
[----:B------:R-:W-:-:S02]  /*07d0*/  ISETP.GE.U32.AND P0, PT, R7, R2, PT ;  /* 0x000000020700720c */ /* 0x000fc40003f06070 */
[----:B------:R-:W-:Y:S01]  /*07e0*/  ISETP.NE.U32.AND P1, PT, R2, RZ, PT ;  /* 0x000000ff0200720c */ /* 0x000fe20003f25070 */
[C---:B------:R-:W-:Y:S01]  /*07f0*/  IMAD.X R5, R6.reuse, 0x1, ~R3, P2 ;  /* 0x0000000106057824 */ /* 0x040fe200010e0e03 */
[----:B------:R-:W-:Y:S01]  /*0800*/  ISETP.GE.U32.AND.EX P0, PT, R6, R3, PT, P0 ;  /* 0x000000030600720c */ /* 0x000fe20003f06100 */
[----:B------:R-:W-:Y:S01]  /*0810*/  IMAD.MOV.U32 R2, RZ, RZ, R0 ;  /* 0x000000ffff027224 */ /* 0x000fe200078e0000 */
[----:B------:R-:W-:Y:S01]  /*0820*/  ISETP.NE.AND.EX P1, PT, R3, RZ, PT, P1 ;  /* 0x000000ff0300720c */ /* 0x000fe20003f25310 */
[----:B------:R-:W-:Y:S01]  /*0830*/  HFMA2 R3, -RZ, RZ, 0, 0 ;  /* 0x00000000ff037431 */ /* 0x000fe200000001ff */
[----:B------:R-:W-:Y:S02]  /*0840*/  SEL R4, R4, R7, P0 ;  /* 0x0000000704047207 */ /* 0x000fe40000000000 */
[----:B------:R-:W-:Y:S02]  /*0850*/  SEL R5, R5, R6, P0 ;  /* 0x0000000605057207 */ /* 0x000fe40000000000 */
[----:B------:R-:W-:-:S02]  /*0860*/  SEL R4, R4, 0xffffffff, P1 ;  /* 0xffffffff04047807 */ /* 0x000fc40000800000 */
[----:B------:R-:W-:Y:S01]  /*0870*/  SEL R5, R5, 0xffffffff, P1 ;  /* 0xffffffff05057807 */ /* 0x000fe20000800000 */
[----:B------:R-:W-:Y:S06]  /*0880*/  RET.REL.NODEC R2 `(_Z17reduce_polynomialPiS_m) ;  /* 0xfffffff402dc7950 */ /* 0x000fec0003c3ffff */
.L_x_4:
[----:B------:R-:W-:-:S00]  /*0890*/  BRA `(.L_x_4) ;  /* 0xfffffffc00fc7947 */ /* 0x000fc0000383ffff */
[----:B------:R-:W-:-:S00]  /*08a0*/  NOP ;  /* 0x0000000000007918 */ /* 0x000fc00000000000 */
        /* <DEDUP_REMOVED lines=13> */
.L_x_6:


//--------------------- .text._Z18calculate_productsPiS_S_m --------------------------
	.section	.text._Z18calculate_productsPiS_S_m,"ax",@progbits
	.align	128
        .global         _Z18calculate_productsPiS_S_m
        .type           _Z18calculate_productsPiS_S_m,@function
        .size           _Z18calculate_productsPiS_S_m,(.L_x_8 - _Z18calculate_productsPiS_S_m)
        .other          _Z18calculate_productsPiS_S_m,@"STO_CUDA_ENTRY STV_DEFAULT"
_Z18calculate_productsPiS_S_m:
.text._Z18calculate_productsPiS_S_m:
[----:B------:R-:W-:Y:S01]  /*0000*/  LDC R1, c[0x0][0x37c] ;  /* 0x0000df00ff017b82 */ /* 0x000fe20000000800 */
[----:B------:R-:W0:Y:S07]  /*0010*/  S2R R9, SR_CTAID.X ;  /* 0x0000000000097919 */ /* 0x000e2e0000002500 */
[----:B------:R-:W0:Y:S01]  /*0020*/  LDC.64 R2, c[0x0][0x388] ;  /* 0x0000e200ff027b82 */ /* 0x000e220000000a00 */
[----:B------:R-:W1:Y:S01]  /*0030*/  LDCU.64 UR4, c[0x0][0x358] ;  /* 0x00006b00ff0477ac */ /* 0x000e620008000a00 */
[----:B------:R-:W2:Y:S06]  /*0040*/  S2R R10, SR_TID.X ;  /* 0x00000000000a7919 */ /* 0x000eac0000002100 */
[----:B------:R-:W2:Y:S08]  /*0050*/  LDC.64 R4, c[0x0][0x390] ;  /* 0x0000e400ff047b82 */ /* 0x000eb00000000a00 */
[----:B------:R-:W3:Y:S01]  /*0060*/  LDC.64 R6, c[0x0][0x380] ;  /* 0x0000e000ff067b82 */ /* 0x000ee20000000a00 */
[----:B0-----:R-:W-:-:S04]  /*0070*/  IMAD.WIDE.U32 R2, R9, 0x4, R2 ;  /* 0x0000000409027825 */ /* 0x001fc800078e0002 */
[----:B--2---:R-:W-:Y:S02]  /*0080*/  IMAD.WIDE.U32 R4, R10, 0x4, R4 ;  /* 0x000000040a047825 */ /* 0x004fe400078e0004 */
[----:B-1----:R-:W2:Y:S04]  /*0090*/  LDG.E R2, desc[UR4][R2.64] ;  /* 0x0000000402027981 */ /* 0x002ea8000c1e1900 */
[----:B------:R-:W2:Y:S01]  /*00a0*/  LDG.E R5, desc[UR4][R4.64] ;  /* 0x0000000404057981 */ /* 0x000ea2000c1e1900 */
[----:B------:R-:W0:Y:S02]  /*00b0*/  LDCU UR6, c[0x0][0x360] ;  /* 0x00006c00ff0677ac */ /* 0x000e240008000800 */
[----:B0-----:R-:W-:-:S04]  /*00c0*/  IMAD R9, R9, UR6, R10 ;  /* 0x0000000609097c24 */ /* 0x001fc8000f8e020a */
[----:B---3--:R-:W-:-:S04]  /*00d0*/  IMAD.WIDE R6, R9, 0x4, R6 ;  /* 0x0000000409067825 */ /* 0x008fc800078e0206 */
[----:B--2---:R-:W-:-:S04]  /*00e0*/  IMAD R0, R2, R5, RZ ;  /* 0x0000000502007224 */ /* 0x004fc800078e02ff */
[----:B------:R-:W-:-:S05]  /*00f0*/  IMAD.HI R8, R0, 0x13e22cbd, RZ ;  /* 0x13e22cbd00087827 */ /* 0x000fca00078e02ff */
[----:B------:R-:W-:-:S04]  /*0100*/  SHF.R.U32.HI R11, RZ, 0x1f, R8 ;  /* 0x0000001fff0b7819 */ /* 0x000fc80000011608 */
[----:B------:R-:W-:-:S05]  /*0110*/  LEA.HI.SX32 R11, R8, R11, 0x1d ;  /* 0x0000000b080b7211 */ /* 0x000fca00078feaff */
[----:B------:R-:W-:-:S05]  /*0120*/  IMAD R11, R11, -0x67, R0 ;  /* 0xffffff990b0b7824 */ /* 0x000fca00078e0200 */
[----:B------:R-:W-:Y:S01]  /*0130*/  STG.E desc[UR4][R6.64], R11 ;  /* 0x0000000b06007986 */ /* 0x000fe2000c101904 */
[----:B------:R-:W-:Y:S05]  /*0140*/  EXIT ;  /* 0x000000000000794d */ /* 0x000fea0003800000 */
.L_x_5:
        /* <DEDUP_REMOVED lines=11> */
.L_x_8:


//--------------------- .nv.shared.reserved.0     --------------------------
	.section	.nv.shared.reserved.0,"aw",@nobits
	.weak		__nv_reservedSMEM_offset_0_alias
	.size		__nv_reservedSMEM_offset_0_alias, 0, 64
	.other		__nv_reservedSMEM_offset_0_alias,@"STO_CUDA_RESERVED_SHARED STV_DEFAULT"
__nv_reservedSMEM_offset_0_alias:
	.zero		0
	.zero		64


//--------------------- .nv.constant0._Z17reduce_polynomialPiS_m --------------------------
	.section	.nv.constant0._Z17reduce_polynomialPiS_m,"a",@progbits
	.sectionflags	@""
	.align	4
.nv.constant0._Z17reduce_polynomialPiS_m:
	.zero		920


//--------------------- .nv.constant0._Z18calculate_productsPiS_S_m --------------------------
	.section	.nv.constant0._Z18calculate_productsPiS_S_m,"a",@progbits
	.sectionflags	@""
	.align	4
.nv.constant0._Z18calculate_productsPiS_S_m:
	.zero		928


//--------------------- SYMBOLS --------------------------

	.type		.nv.reservedSmem.offset0,@object
	.size		.nv.reservedSmem.offset0,0x4
